//
// Generated by NVIDIA NVVM Compiler
//
// Compiler Build ID: CL-36424714
// Cuda compilation tools, release 13.0, V13.0.88
// Based on NVVM 20.0.0
//

.version 9.0
.target sm_100
.address_size 64

	// .globl	_Z3fftPfS_
.extern .func  (.param .b32 func_retval0) vprintf
(
	.param .b64 vprintf_param_0,
	.param .b64 vprintf_param_1
)
;
// _ZZ3fftPfS_E2SA has been demoted
// _ZZ3fftPfS_E2SB has been demoted
// _ZZ3fftPfS_E4SROT has been demoted
.global .align 1 .b8 $str[5] = {37, 100, 32, 10};

.visible .entry _Z3fftPfS_(
	.param .u64 .ptr .align 1 _Z3fftPfS__param_0,
	.param .u64 .ptr .align 1 _Z3fftPfS__param_1
)
{
	.local .align 8 .b8 	__local_depot0[8];
	.reg .b64 	%SP;
	.reg .b64 	%SPL;
	.reg .b16 	%rs<7>;
	.reg .b32 	%r<71>;
	.reg .b32 	%f<64>;
	.reg .b64 	%rd<15>;
	// demoted variable
	.shared .align 4 .b8 _ZZ3fftPfS_E2SA[8192];
	// demoted variable
	.shared .align 4 .b8 _ZZ3fftPfS_E2SB[8192];
	// demoted variable
	.shared .align 4 .b8 _ZZ3fftPfS_E4SROT[8192];
	mov.u64 	%SPL, __local_depot0;
	cvta.local.u64 	%SP, %SPL;
	ld.param.u64 	%rd3, [_Z3fftPfS__param_0];
	ld.param.u64 	%rd4, [_Z3fftPfS__param_1];
	cvta.to.global.u64 	%rd5, %rd3;
	cvta.to.global.u64 	%rd6, %rd4;
	add.u64 	%rd7, %SP, 0;
	add.u64 	%rd8, %SPL, 0;
	// begin inline asm
	mov.u64 	%rd1, %clock64;
	// end inline asm
	mov.u32 	%r1, %tid.x;
	mul.wide.u32 	%rd9, %r1, 4;
	add.s64 	%rd10, %rd6, %rd9;
	ld.global.f32 	%f1, [%rd10];
	shl.b32 	%r2, %r1, 2;
	mov.u32 	%r3, _ZZ3fftPfS_E4SROT;
	add.s32 	%r4, %r3, %r2;
	st.shared.f32 	[%r4], %f1;
	add.s64 	%rd11, %rd5, %rd9;
	ld.global.f32 	%f2, [%rd11];
	mov.u32 	%r5, _ZZ3fftPfS_E2SA;
	add.s32 	%r6, %r5, %r2;
	st.shared.f32 	[%r6], %f2;
	bar.sync 	0;
	cvt.u16.u32 	%rs1, %r1;
	and.b32  	%r7, %r1, 1;
	shr.u32 	%r8, %r1, 2;
	shl.b16 	%rs2, %rs1, 1;
	and.b16  	%rs3, %rs2, 2;
	sub.s16 	%rs4, 1, %rs3;
	and.b16  	%rs5, %rs1, 2;
	sub.s16 	%rs6, 1, %rs5;
	and.b32  	%r9, %r2, 4;
	shl.b32 	%r10, %r8, 3;
	or.b32  	%r11, %r10, %r9;
	add.s32 	%r12, %r5, %r11;
	ld.shared.f32 	%f3, [%r12];
	cvt.rn.f32.s16 	%f4, %rs6;
	ld.shared.f32 	%f5, [%r12+4096];
	fma.rn.f32 	%f6, %f5, %f4, %f3;
	mov.u32 	%r13, _ZZ3fftPfS_E2SB;
	add.s32 	%r14, %r13, %r2;
	st.shared.f32 	[%r14], %f6;
	bar.sync 	0;
	and.b32  	%r15, %r1, 2;
	and.b32  	%r16, %r8, 1;
	or.b32  	%r17, %r15, %r16;
	add.s32 	%r18, %r13, %r11;
	ld.shared.f32 	%f7, [%r18];
	ld.shared.f32 	%f8, [%r18+4096];
	fma.rn.f32 	%f9, %f8, %f4, %f7;
	st.shared.f32 	[%r6], %f9;
	bar.sync 	0;
	cvt.rn.f32.s16 	%f10, %rs4;
	and.b32  	%r19, %r2, 4088;
	add.s32 	%r20, %r5, %r19;
	ld.shared.f32 	%f11, [%r20];
	mul.f32 	%f12, %f11, %f10;
	and.b32  	%r21, %r8, 254;
	mul.lo.s32 	%r22, %r21, %r17;
	or.b32  	%r23, %r22, %r7;
	shl.b32 	%r24, %r23, 2;
	add.s32 	%r25, %r3, %r24;
	ld.shared.f32 	%f13, [%r25];
	ld.shared.f32 	%f14, [%r20+4];
	xor.b32  	%r26, %r7, 1;
	or.b32  	%r27, %r22, %r26;
	shl.b32 	%r28, %r27, 2;
	add.s32 	%r29, %r3, %r28;
	ld.shared.f32 	%f15, [%r29];
	mul.f32 	%f16, %f14, %f15;
	fma.rn.f32 	%f17, %f12, %f13, %f16;
	st.shared.f32 	[%r14], %f17;
	bar.sync 	0;
	ld.shared.f32 	%f18, [%r18];
	ld.shared.f32 	%f19, [%r18+4096];
	fma.rn.f32 	%f20, %f19, %f4, %f18;
	st.shared.f32 	[%r6], %f20;
	bar.sync 	0;
	and.b32  	%r30, %r1, 4;
	and.b32  	%r31, %r2, 8;
	or.b32  	%r32, %r31, %r30;
	ld.shared.f32 	%f21, [%r12];
	ld.shared.f32 	%f22, [%r12+4096];
	fma.rn.f32 	%f23, %f22, %f4, %f21;
	st.shared.f32 	[%r14], %f23;
	bar.sync 	0;
	add.s32 	%r33, %r13, %r19;
	ld.shared.f32 	%f24, [%r33];
	mul.f32 	%f25, %f24, %f10;
	shr.u32 	%r34, %r1, 4;
	and.b32  	%r35, %r34, 62;
	mul.lo.s32 	%r36, %r35, %r32;
	or.b32  	%r37, %r36, %r7;
	shl.b32 	%r38, %r37, 2;
	add.s32 	%r39, %r3, %r38;
	ld.shared.f32 	%f26, [%r39];
	ld.shared.f32 	%f27, [%r33+4];
	or.b32  	%r40, %r36, %r26;
	shl.b32 	%r41, %r40, 2;
	add.s32 	%r42, %r3, %r41;
	ld.shared.f32 	%f28, [%r42];
	mul.f32 	%f29, %f27, %f28;
	fma.rn.f32 	%f30, %f25, %f26, %f29;
	st.shared.f32 	[%r6], %f30;
	bar.sync 	0;
	ld.shared.f32 	%f31, [%r12];
	ld.shared.f32 	%f32, [%r12+4096];
	fma.rn.f32 	%f33, %f32, %f4, %f31;
	st.shared.f32 	[%r14], %f33;
	bar.sync 	0;
	shl.b32 	%r43, %r1, 4;
	and.b32  	%r44, %r43, 32;
	and.b32  	%r45, %r2, 16;
	or.b32  	%r46, %r44, %r45;
	ld.shared.f32 	%f34, [%r18];
	ld.shared.f32 	%f35, [%r18+4096];
	fma.rn.f32 	%f36, %f35, %f4, %f34;
	st.shared.f32 	[%r6], %f36;
	bar.sync 	0;
	ld.shared.f32 	%f37, [%r20];
	mul.f32 	%f38, %f37, %f10;
	shr.u32 	%r47, %r1, 6;
	and.b32  	%r48, %r47, 14;
	mul.lo.s32 	%r49, %r48, %r46;
	or.b32  	%r50, %r49, %r7;
	shl.b32 	%r51, %r50, 2;
	add.s32 	%r52, %r3, %r51;
	ld.shared.f32 	%f39, [%r52];
	ld.shared.f32 	%f40, [%r20+4];
	or.b32  	%r53, %r49, %r26;
	shl.b32 	%r54, %r53, 2;
	add.s32 	%r55, %r3, %r54;
	ld.shared.f32 	%f41, [%r55];
	mul.f32 	%f42, %f40, %f41;
	fma.rn.f32 	%f43, %f38, %f39, %f42;
	st.shared.f32 	[%r14], %f43;
	bar.sync 	0;
	ld.shared.f32 	%f44, [%r18];
	ld.shared.f32 	%f45, [%r18+4096];
	fma.rn.f32 	%f46, %f45, %f4, %f44;
	st.shared.f32 	[%r6], %f46;
	bar.sync 	0;
	shl.b32 	%r56, %r1, 6;
	and.b32  	%r57, %r56, 128;
	and.b32  	%r58, %r43, 64;
	or.b32  	%r59, %r57, %r58;
	ld.shared.f32 	%f47, [%r12];
	ld.shared.f32 	%f48, [%r12+4096];
	fma.rn.f32 	%f49, %f48, %f4, %f47;
	st.shared.f32 	[%r14], %f49;
	bar.sync 	0;
	ld.shared.f32 	%f50, [%r33];
	mul.f32 	%f51, %f50, %f10;
	shr.u32 	%r60, %r1, 8;
	and.b32  	%r61, %r60, 2;
	mul.lo.s32 	%r62, %r61, %r59;
	or.b32  	%r63, %r62, %r7;
	shl.b32 	%r64, %r63, 2;
	add.s32 	%r65, %r3, %r64;
	ld.shared.f32 	%f52, [%r65];
	ld.shared.f32 	%f53, [%r33+4];
	or.b32  	%r66, %r62, %r26;
	shl.b32 	%r67, %r66, 2;
	add.s32 	%r68, %r3, %r67;
	ld.shared.f32 	%f54, [%r68];
	mul.f32 	%f55, %f53, %f54;
	fma.rn.f32 	%f56, %f51, %f52, %f55;
	st.shared.f32 	[%r6], %f56;
	bar.sync 	0;
	ld.shared.f32 	%f57, [%r12];
	ld.shared.f32 	%f58, [%r12+4096];
	fma.rn.f32 	%f59, %f58, %f4, %f57;
	st.shared.f32 	[%r14], %f59;
	bar.sync 	0;
	ld.shared.f32 	%f60, [%r18];
	ld.shared.f32 	%f61, [%r18+4096];
	fma.rn.f32 	%f62, %f61, %f4, %f60;
	st.shared.f32 	[%r6], %f62;
	bar.sync 	0;
	ld.shared.f32 	%f63, [%r6];
	st.global.f32 	[%rd11], %f63;
	// begin inline asm
	mov.u64 	%rd2, %clock64;
	// end inline asm
	sub.s64 	%rd12, %rd2, %rd1;
	st.local.u64 	[%rd8], %rd12;
	mov.u64 	%rd13, $str;
	cvta.global.u64 	%rd14, %rd13;
	{ // callseq 0, 0
	.param .b64 param0;
	st.param.b64 	[param0], %rd14;
	.param .b64 param1;
	st.param.b64 	[param1], %rd7;
	.param .b32 retval0;
	call.uni (retval0), 
	vprintf, 
	(
	param0, 
	param1
	);
	ld.param.b32 	%r69, [retval0];
	} // callseq 0
	ret;

}


// ===== COMPILED SASS (sm_100) =====

	.target	sm_100

	.elftype	@"ET_EXEC"


//--------------------- .note.nv.tkinfo           --------------------------
	.section	.note.nv.tkinfo,"",@"SHT_NOTE"
	.sectionflags	@"SHF_NOTE_NV_TKINFO"
	.tkinfo
        /*0018*/ 	.word	0x00000002
        /*0030*/ 	.string	""
        /*0030*/ 	.string	"ptxas"
        /*0030*/ 	.string	"Cuda compilation tools, release 13.0, V13.0.88"
        /*0030*/ 	.string	"Build cuda_13.0.r13.0/compiler.36424714_0"
        /*0030*/ 	.string	"-arch sm_100 -m 64 "



//--------------------- .note.nv.cuinfo           --------------------------
	.section	.note.nv.cuinfo,"",@"SHT_NOTE"
	.sectionflags	@"SHF_NOTE_NV_CUINFO"
        /*0018*/ 	.short	0x0002
        /*001a*/ 	.short	0x0064
        /*001c*/ 	.short	0x0082
	.zero		2


//--------------------- .nv.info                  --------------------------
	.section	.nv.info,"",@"SHT_CUDA_INFO"
	.align	4


	//----- nvinfo : EIATTR_REGCOUNT
	.align		4
        /*0000*/ 	.byte	0x04, 0x2f
        /*0002*/ 	.short	(.L_2 - .L_1)
	.align		4
.L_1:
        /*0004*/ 	.word	index@(_Z3fftPfS_)
        /*0008*/ 	.word	0x00000018


	//----- nvinfo : EIATTR_FRAME_SIZE
	.align		4
.L_2:
        /*000c*/ 	.byte	0x04, 0x11
        /*000e*/ 	.short	(.L_4 - .L_3)
	.align		4
.L_3:
        /*0010*/ 	.word	index@(_Z3fftPfS_)
        /*0014*/ 	.word	0x00000008


	//----- nvinfo : EIATTR_MIN_STACK_SIZE
	.align		4
.L_4:
        /*0018*/ 	.byte	0x04, 0x12
        /*001a*/ 	.short	(.L_6 - .L_5)
	.align		4
.L_5:
        /*001c*/ 	.word	index@(_Z3fftPfS_)
        /*0020*/ 	.word	0x00000008
.L_6:


//--------------------- .nv.compat                --------------------------
	.section	.nv.compat,"",@"SHT_CUDA_COMPAT_INFO"
	.align	4
        /*0000*/ 	.byte	0x02, 0x09, 0x00, 0x00, 0x02, 0x02, 0x01, 0x00, 0x02, 0x05, 0x05, 0x00, 0x03, 0x07, 0x01, 0x01
        /*0010*/ 	.byte	0x02, 0x03, 0x00, 0x00, 0x02, 0x06, 0x01, 0x00, 0x04, 0x0b, 0x08, 0x00, 0x09, 0x00, 0x00, 0x00
        /*0020*/ 	.byte	0x00, 0x00, 0x00, 0x00


//--------------------- .nv.info._Z3fftPfS_       --------------------------
	.section	.nv.info._Z3fftPfS_,"",@"SHT_CUDA_INFO"
	.sectionflags	@""
	.align	4


	//----- nvinfo : EIATTR_CUDA_API_VERSION
	.align		4
        /*0000*/ 	.byte	0x04, 0x37
        /*0002*/ 	.short	(.L_8 - .L_7)
.L_7:
        /*0004*/ 	.word	0x00000082


	//----- nvinfo : EIATTR_KPARAM_INFO
	.align		4
.L_8:
        /*0008*/ 	.byte	0x04, 0x17
        /*000a*/ 	.short	(.L_10 - .L_9)
.L_9:
        /*000c*/ 	.word	0x00000000
        /*0010*/ 	.short	0x0001
        /*0012*/ 	.short	0x0008
        /*0014*/ 	.byte	0x00, 0xf5, 0x21, 0x00


	//----- nvinfo : EIATTR_KPARAM_INFO
	.align		4
.L_10:
        /*0018*/ 	.byte	0x04, 0x17
        /*001a*/ 	.short	(.L_12 - .L_11)
.L_11:
        /*001c*/ 	.word	0x00000000
        /*0020*/ 	.short	0x0000
        /*0022*/ 	.short	0x0000
        /*0024*/ 	.byte	0x00, 0xf5, 0x21, 0x00


	//----- nvinfo : EIATTR_SPARSE_MMA_MASK
	.align		4
.L_12:
        /*0028*/ 	.byte	0x03, 0x50
        /*002a*/ 	.short	0x0000


	//----- nvinfo : EIATTR_MAXREG_COUNT
	.align		4
        /*002c*/ 	.byte	0x03, 0x1b
        /*002e*/ 	.short	0x00ff


	//----- nvinfo : EIATTR_NUM_BARRIERS
	.align		4
        /*0030*/ 	.byte	0x02, 0x4c
        /*0032*/ 	.byte	0x01
	.zero		1


	//----- nvinfo : EIATTR_EXTERNS
	.align		4
        /*0034*/ 	.byte	0x04, 0x0f
        /*0036*/ 	.short	(.L_14 - .L_13)


	//   ....[0]....
	.align		4
.L_13:
        /*0038*/ 	.word	index@(vprintf)


	//----- nvinfo : EIATTR_MERCURY_ISA_VERSION
	.align		4
.L_14:
        /*003c*/ 	.byte	0x03, 0x5f
        /*003e*/ 	.short	0x0101


	//----- nvinfo : EIATTR_VRC_CTA_INIT_COUNT
	.align		4
        /*0040*/ 	.byte	0x02, 0x4a
	.zero		1
	.zero		1


	//----- nvinfo : EIATTR_SYSCALL_OFFSETS
	.align		4
        /*0044*/ 	.byte	0x04, 0x46
        /*0046*/ 	.short	(.L_16 - .L_15)


	//   ....[0]....
.L_15:
        /*0048*/ 	.word	0x00000ab0


	//----- nvinfo : EIATTR_EXIT_INSTR_OFFSETS
	.align		4
.L_16:
        /*004c*/ 	.byte	0x04, 0x1c
        /*004e*/ 	.short	(.L_18 - .L_17)


	//   ....[0]....
.L_17:
        /*0050*/ 	.word	0x00000ac0


	//----- nvinfo : EIATTR_CBANK_PARAM_SIZE
	.align		4
.L_18:
        /*0054*/ 	.byte	0x03, 0x19
        /*0056*/ 	.short	0x0010


	//----- nvinfo : EIATTR_PARAM_CBANK
	.align		4
        /*0058*/ 	.byte	0x04, 0x0a
        /*005a*/ 	.short	(.L_20 - .L_19)
	.align		4
.L_19:
        /*005c*/ 	.word	index@(.nv.constant0._Z3fftPfS_)
        /*0060*/ 	.short	0x0380
        /*0062*/ 	.short	0x0010


	//----- nvinfo : EIATTR_SW_WAR
	.align		4
.L_20:
        /*0064*/ 	.byte	0x04, 0x36
        /*0066*/ 	.short	(.L_22 - .L_21)
.L_21:
        /*0068*/ 	.word	0x00000008
.L_22:


//--------------------- .nv.callgraph             --------------------------
	.section	.nv.callgraph,"",@"SHT_CUDA_CALLGRAPH"
	.align	4
	.sectionentsize	8
	.align		4
        /*0000*/ 	.word	0x00000000
	.align		4
        /*0004*/ 	.word	0xffffffff
	.align		4
        /*0008*/ 	.word	index@(_Z3fftPfS_)
	.align		4
        /*000c*/ 	.word	index@(vprintf)
	.align		4
        /*0010*/ 	.word	0x00000000
	.align		4
        /*0014*/ 	.word	0xfffffffe
	.align		4
        /*0018*/ 	.word	0x00000000
	.align		4
        /*001c*/ 	.word	0xfffffffd
	.align		4
        /*0020*/ 	.word	0x00000000
	.align		4
        /*0024*/ 	.word	0xfffffffc


//--------------------- .nv.constant4             --------------------------
	.section	.nv.constant4,"a",@progbits
	.align	8
	.align		8
.nv.constant4:
        /*0000*/ 	.dword	vprintf
	.align		8
        /*0008*/ 	.dword	$str


//--------------------- .text._Z3fftPfS_          --------------------------
	.section	.text._Z3fftPfS_,"ax",@progbits
	.align	128
        .global         _Z3fftPfS_
        .type           _Z3fftPfS_,@function
        .size           _Z3fftPfS_,(.L_x_2 - _Z3fftPfS_)
        .other          _Z3fftPfS_,@"STO_CUDA_ENTRY STV_DEFAULT"
_Z3fftPfS_:
.text._Z3fftPfS_:
[----:B------:R-:W0:Y:S01]  /*0000*/  LDC R1, c[0x0][0x37c] ;  /* 0x0000df00ff017b82 */ /* 0x000e220000000800 */
[----:B------:R-:W1:Y:S01]  /*0010*/  LDCU UR4, c[0x0][0x2f8] ;  /* 0x00005f00ff0477ac */ /* 0x000e620008000800 */
[----:B0-----:R-:W-:Y:S01]  /*0020*/  VIADD R1, R1, 0xfffffff8 ;  /* 0xfffffff801017836 */ /* 0x001fe20000000000 */
[----:B------:R-:W0:Y:S01]  /*0030*/  LDCU UR5, c[0x0][0x2fc] ;  /* 0x00005f80ff0577ac */ /* 0x000e220008000800 */
[----:B------:R-:W2:Y:S03]  /*0040*/  LDCU.64 UR8, c[0x0][0x358] ;  /* 0x00006b00ff0877ac */ /* 0x000ea60008000a00 */
[----:B-1----:R-:W-:-:S05]  /*0050*/  IADD3 R6, P0, PT, R1, UR4, RZ ;  /* 0x0000000401067c10 */ /* 0x002fca000ff1e0ff */
[----:B0-----:R-:W-:Y:S01]  /*0060*/  IMAD.X R7, RZ, RZ, UR5, P0 ;  /* 0x00000005ff077e24 */ /* 0x001fe200080e06ff */
[----:B------:R-:W-:Y:S01]  /*0070*/  CS2R R2, SR_CLOCKLO ;  /* 0x0000000000027805 */ /* 0x000fe20000015000 */
[----:B------:R-:W0:Y:S01]  /*0080*/  S2R R0, SR_TID.X ;  /* 0x0000000000007919 */ /* 0x000e220000002100 */
[----:B------:R-:W0:Y:S08]  /*0090*/  LDC.64 R10, c[0x0][0x388] ;  /* 0x0000e200ff0a7b82 */ /* 0x000e300000000a00 */
[----:B------:R-:W1:Y:S01]  /*00a0*/  LDC.64 R4, c[0x0][0x380] ;  /* 0x0000e000ff047b82 */ /* 0x000e620000000a00 */
[----:B0-----:R-:W-:-:S04]  /*00b0*/  IMAD.WIDE.U32 R10, R0, 0x4, R10 ;  /* 0x00000004000a7825 */ /* 0x001fc800078e000a */
[C---:B-1----:R-:W-:Y:S02]  /*00c0*/  IMAD.WIDE.U32 R4, R0.reuse, 0x4, R4 ;  /* 0x0000000400047825 */ /* 0x042fe400078e0004 */
[----:B--2---:R0:W2:Y:S04]  /*00d0*/  LDG.E R11, desc[UR8][R10.64] ;  /* 0x000000080a0b7981 */ /* 0x0040a8000c1e1900 */
[----:B------:R-:W3:Y:S01]  /*00e0*/  LDG.E R13, desc[UR8][R4.64] ;  /* 0x00000008040d7981 */ /* 0x000ee2000c1e1900 */
[----:B------:R-:W1:Y:S01]  /*00f0*/  S2UR UR6, SR_CgaCtaId ;  /* 0x00000000000679c3 */ /* 0x000e620000008800 */
[----:B------:R-:W-:Y:S01]  /*0100*/  UMOV UR4, 0x400 ;  /* 0x0000040000047882 */ /* 0x000fe20000000000 */
[----:B------:R-:W-:Y:S01]  /*0110*/  IMAD.SHL.U32 R8, R0, 0x4, RZ ;  /* 0x0000000400087824 */ /* 0x000fe200078e00ff */
[----:B------:R-:W-:Y:S01]  /*0120*/  UIADD3 UR5, UPT, UPT, UR4, 0x4000, URZ ;  /* 0x0000400004057890 */ /* 0x000fe2000fffe0ff */
[----:B------:R-:W-:-:S02]  /*0130*/  SHF.R.U32.HI R12, RZ, 0x2, R0 ;  /* 0x00000002ff0c7819 */ /* 0x000fc40000011600 */
[----:B------:R-:W-:Y:S02]  /*0140*/  LOP3.LUT R15, R0, 0x2, RZ, 0xc0, !PT ;  /* 0x00000002000f7812 */ /* 0x000fe400078ec0ff */
[----:B------:R-:W-:-:S03]  /*0150*/  LOP3.LUT R9, R8, 0x4, RZ, 0xc0, !PT ;  /* 0x0000000408097812 */ /* 0x000fc600078ec0ff */
[----:B0-----:R-:W-:Y:S01]  /*0160*/  IMAD.MOV R10, RZ, RZ, -R15 ;  /* 0x000000ffff0a7224 */ /* 0x001fe200078e0a0f */
[----:B------:R-:W-:Y:S01]  /*0170*/  LOP3.LUT R15, R15, 0x1, R12, 0xf8, !PT ;  /* 0x000000010f0f7812 */ /* 0x000fe200078ef80c */
[C---:B------:R-:W-:Y:S01]  /*0180*/  IMAD R9, R12.reuse, 0x8, R9 ;  /* 0x000000080c097824 */ /* 0x040fe200078e0209 */
[----:B------:R-:W-:Y:S02]  /*0190*/  LOP3.LUT R12, R12, 0xfe, RZ, 0xc0, !PT ;  /* 0x000000fe0c0c7812 */ /* 0x000fe400078ec0ff */
[----:B------:R-:W-:-:S03]  /*01a0*/  PRMT R10, R10, 0x7710, RZ ;  /* 0x000077100a0a7816 */ /* 0x000fc600000000ff */
[----:B------:R-:W-:Y:S02]  /*01b0*/  IMAD R15, R15, R12, RZ ;  /* 0x0000000c0f0f7224 */ /* 0x000fe400078e02ff */
[----:B------:R-:W-:Y:S01]  /*01c0*/  VIADD R10, R10, 0x1 ;  /* 0x000000010a0a7836 */ /* 0x000fe20000000000 */
[----:B-1----:R-:W-:Y:S02]  /*01d0*/  ULEA UR5, UR6, UR5, 0x18 ;  /* 0x0000000506057291 */ /* 0x002fe4000f8ec0ff */
[C-C-:B------:R-:W-:Y:S01]  /*01e0*/  LOP3.LUT R12, R15.reuse, 0x1, R0.reuse, 0xf4, !PT ;  /* 0x000000010f0c7812 */ /* 0x140fe200078ef400 */
[----:B------:R-:W-:Y:S02]  /*01f0*/  ULEA UR7, UR6, UR4, 0x18 ;  /* 0x0000000406077291 */ /* 0x000fe4000f8ec0ff */
[----:B------:R-:W0:Y:S01]  /*0200*/  I2F.S16 R10, R10 ;  /* 0x0000000a000a7306 */ /* 0x000e220000101400 */
[----:B------:R-:W-:Y:S01]  /*0210*/  UIADD3 UR4, UPT, UPT, UR4, 0x2000, URZ ;  /* 0x0000200004047890 */ /* 0x000fe2000fffe0ff */
[----:B------:R-:W-:-:S02]  /*0220*/  LOP3.LUT R15, R15, 0x1, R0, 0xf8, !PT ;  /* 0x000000010f0f7812 */ /* 0x000fc400078ef800 */
[----:B------:R-:W-:Y:S01]  /*0230*/  LEA R18, R12, UR5, 0x2 ;  /* 0x000000050c127c11 */ /* 0x000fe2000f8e10ff */
[----:B------:R-:W-:Y:S01]  /*0240*/  ULEA UR4, UR6, UR4, 0x18 ;  /* 0x0000000406047291 */ /* 0x000fe2000f8ec0ff */
[----:B------:R-:W-:Y:S01]  /*0250*/  LEA R16, R15, UR5, 0x2 ;  /* 0x000000050f107c11 */ /* 0x000fe2000f8e10ff */
[----:B--2---:R-:W-:Y:S04]  /*0260*/  STS [R8+UR5], R11 ;  /* 0x0000000b08007988 */ /* 0x004fe80008000805 */
[----:B---3--:R-:W-:Y:S01]  /*0270*/  STS [R8+UR7], R13 ;  /* 0x0000000d08007988 */ /* 0x008fe20008000807 */
[----:B------:R-:W-:Y:S06]  /*0280*/  BAR.SYNC.DEFER_BLOCKING 0x0 ;  /* 0x0000000000007b1d */ /* 0x000fec0000010000 */
[----:B------:R-:W-:Y:S04]  /*0290*/  LDS R17, [R9+UR7] ;  /* 0x0000000709117984 */ /* 0x000fe80008000800 */
[----:B------:R-:W0:Y:S02]  /*02a0*/  LDS R14, [R9+UR7+0x1000] ;  /* 0x00100007090e7984 */ /* 0x000e240008000800 */
[----:B0-----:R-:W-:Y:S01]  /*02b0*/  FFMA R17, R10, R14, R17 ;  /* 0x0000000e0a117223 */ /* 0x001fe20000000011 */
[----:B------:R-:W-:-:S04]  /*02c0*/  IMAD.SHL.U32 R14, R0, 0x2, RZ ;  /* 0x00000002000e7824 */ /* 0x000fc800078e00ff */
[----:B------:R-:W-:Y:S01]  /*02d0*/  STS [R8+UR4], R17 ;  /* 0x0000001108007988 */ /* 0x000fe20008000804 */
[----:B------:R-:W-:Y:S01]  /*02e0*/  LOP3.LUT R14, R14, 0x2, RZ, 0xc0, !PT ;  /* 0x000000020e0e7812 */ /* 0x000fe200078ec0ff */
[----:B------:R-:W-:Y:S04]  /*02f0*/  BAR.SYNC.DEFER_BLOCKING 0x0 ;  /* 0x0000000000007b1d */ /* 0x000fe80000010000 */
[----:B------:R-:W-:-:S05]  /*0300*/  IMAD.MOV R14, RZ, RZ, -R14 ;  /* 0x000000ffff0e7224 */ /* 0x000fca00078e0a0e */
[----:B------:R-:W-:Y:S02]  /*0310*/  PRMT R15, R14, 0x7710, RZ ;  /* 0x000077100e0f7816 */ /* 0x000fe400000000ff */
[----:B------:R-:W-:-:S03]  /*0320*/  SHF.R.U32.HI R14, RZ, 0x4, R0 ;  /* 0x00000004ff0e7819 */ /* 0x000fc60000011600 */
[----:B------:R-:W-:Y:S01]  /*0330*/  VIADD R15, R15, 0x1 ;  /* 0x000000010f0f7836 */ /* 0x000fe20000000000 */
[----:B------:R-:W-:-:S05]  /*0340*/  LOP3.LUT R14, R14, 0x3e, RZ, 0xc0, !PT ;  /* 0x0000003e0e0e7812 */ /* 0x000fca00078ec0ff */
[----:B------:R-:W0:Y:S01]  /*0350*/  I2F.S16 R15, R15 ;  /* 0x0000000f000f7306 */ /* 0x000e220000101400 */
[----:B------:R-:W-:Y:S04]  /*0360*/  LDS R11, [R9+UR4] ;  /* 0x00000004090b7984 */ /* 0x000fe80008000800 */
[----:B------:R-:W1:Y:S02]  /*0370*/  LDS R13, [R9+UR4+0x1000] ;  /* 0x00100004090d7984 */ /* 0x000e640008000800 */
[----:B-1----:R-:W-:Y:S01]  /*0380*/  FFMA R19, R10, R13, R11 ;  /* 0x0000000d0a137223 */ /* 0x002fe2000000000b */
[----:B------:R-:W-:-:S04]  /*0390*/  LOP3.LUT R11, R8, 0xff8, RZ, 0xc0, !PT ;  /* 0x00000ff8080b7812 */ /* 0x000fc800078ec0ff */
[----:B------:R1:W-:Y:S01]  /*03a0*/  STS [R8+UR7], R19 ;  /* 0x0000001308007988 */ /* 0x0003e20008000807 */
[----:B------:R-:W-:Y:S01]  /*03b0*/  BAR.SYNC.DEFER_BLOCKING 0x0 ;  /* 0x0000000000007b1d */ /* 0x000fe20000010000 */
[----:B-1----:R-:W-:-:S04]  /*03c0*/  LOP3.LUT R19, R8, 0x8, RZ, 0xc0, !PT ;  /* 0x0000000808137812 */ /* 0x002fc800078ec0ff */
[----:B------:R-:W-:-:S05]  /*03d0*/  LOP3.LUT R19, R19, 0x4, R0, 0xf8, !PT ;  /* 0x0000000413137812 */ /* 0x000fca00078ef800 */
[----:B------:R-:W-:Y:S01]  /*03e0*/  IMAD R19, R19, R14, RZ ;  /* 0x0000000e13137224 */ /* 0x000fe200078e02ff */
[----:B------:R-:W-:Y:S04]  /*03f0*/  LDS R18, [R18] ;  /* 0x0000000012127984 */ /* 0x000fe80000000800 */
[----:B------:R-:W1:Y:S04]  /*0400*/  LDS.64 R12, [R11+UR7] ;  /* 0x000000070b0c7984 */ /* 0x000e680008000a00 */
[----:B------:R2:W3:Y:S02]  /*0410*/  LDS R17, [R16] ;  /* 0x0000000010117984 */ /* 0x0004e40000000800 */
[----:B--2---:R-:W-:-:S04]  /*0420*/  SHF.R.U32.HI R16, RZ, 0x6, R0 ;  /* 0x00000006ff107819 */ /* 0x004fc80000011600 */
[----:B------:R-:W-:Y:S01]  /*0430*/  LOP3.LUT R16, R16, 0xe, RZ, 0xc0, !PT ;  /* 0x0000000e10107812 */ /* 0x000fe200078ec0ff */
[----:B-1----:R-:W-:Y:S01]  /*0440*/  FMUL R13, R18, R13 ;  /* 0x0000000d120d7220 */ /* 0x002fe20000400000 */
[----:B0-----:R-:W-:-:S04]  /*0450*/  FMUL R12, R15, R12 ;  /* 0x0000000c0f0c7220 */ /* 0x001fc80000400000 */
[----:B---3--:R-:W-:-:S05]  /*0460*/  FFMA R13, R12, R17, R13 ;  /* 0x000000110c0d7223 */ /* 0x008fca000000000d */
[----:B------:R0:W-:Y:S01]  /*0470*/  STS [R8+UR4], R13 ;  /* 0x0000000d08007988 */ /* 0x0001e20008000804 */
[----:B------:R-:W-:Y:S01]  /*0480*/  BAR.SYNC.DEFER_BLOCKING 0x0 ;  /* 0x0000000000007b1d */ /* 0x000fe20000010000 */
[C-C-:B0-----:R-:W-:Y:S02]  /*0490*/  LOP3.LUT R13, R19.reuse, 0x1, R0.reuse, 0xf4, !PT ;  /* 0x00000001130d7812 */ /* 0x141fe400078ef400 */
[----:B------:R-:W-:Y:S02]  /*04a0*/  LOP3.LUT R19, R19, 0x1, R0, 0xf8, !PT ;  /* 0x0000000113137812 */ /* 0x000fe400078ef800 */
[----:B------:R-:W-:Y:S02]  /*04b0*/  LEA R14, R13, UR5, 0x2 ;  /* 0x000000050d0e7c11 */ /* 0x000fe4000f8e10ff */
[----:B------:R-:W-:Y:S01]  /*04c0*/  LEA R19, R19, UR5, 0x2 ;  /* 0x0000000513137c11 */ /* 0x000fe2000f8e10ff */
[----:B------:R-:W-:Y:S04]  /*04d0*/  LDS R17, [R9+UR4] ;  /* 0x0000000409117984 */ /* 0x000fe80008000800 */
[----:B------:R-:W0:Y:S02]  /*04e0*/  LDS R12, [R9+UR4+0x1000] ;  /* 0x00100004090c7984 */ /* 0x000e240008000800 */
[----:B0-----:R-:W-:-:S05]  /*04f0*/  FFMA R17, R10, R12, R17 ;  /* 0x0000000c0a117223 */ /* 0x001fca0000000011 */
[----:B------:R-:W-:Y:S01]  /*0500*/  STS [R8+UR7], R17 ;  /* 0x0000001108007988 */ /* 0x000fe20008000807 */
[----:B------:R-:W-:Y:S06]  /*0510*/  BAR.SYNC.DEFER_BLOCKING 0x0 ;  /* 0x0000000000007b1d */ /* 0x000fec0000010000 */
[----:B------:R-:W-:Y:S04]  /*0520*/  LDS R21, [R9+UR7] ;  /* 0x0000000709157984 */ /* 0x000fe80008000800 */
[----:B------:R-:W0:Y:S02]  /*0530*/  LDS R12, [R9+UR7+0x1000] ;  /* 0x00100007090c7984 */ /* 0x000e240008000800 */
[----:B0-----:R-:W-:-:S05]  /*0540*/  FFMA R21, R10, R12, R21 ;  /* 0x0000000c0a157223 */ /* 0x001fca0000000015 */
[----:B------:R-:W-:Y:S01]  /*0550*/  STS [R8+UR4], R21 ;  /* 0x0000001508007988 */ /* 0x000fe20008000804 */
[----:B------:R-:W-:Y:S06]  /*0560*/  BAR.SYNC.DEFER_BLOCKING 0x0 ;  /* 0x0000000000007b1d */ /* 0x000fec0000010000 */
[----:B------:R-:W-:Y:S04]  /*0570*/  LDS R14, [R14] ;  /* 0x000000000e0e7984 */ /* 0x000fe80000000800 */
[----:B------:R-:W0:Y:S04]  /*0580*/  LDS.64 R12, [R11+UR4] ;  /* 0x000000040b0c7984 */ /* 0x000e280008000a00 */
[----:B------:R-:W1:Y:S01]  /*0590*/  LDS R19, [R19] ;  /* 0x0000000013137984 */ /* 0x000e620000000800 */
[----:B0-----:R-:W-:Y:S01]  /*05a0*/  FMUL R13, R14, R13 ;  /* 0x0000000d0e0d7220 */ /* 0x001fe20000400000 */
[----:B------:R-:W-:-:S04]  /*05b0*/  FMUL R12, R15, R12 ;  /* 0x0000000c0f0c7220 */ /* 0x000fc80000400000 */
[----:B-1----:R-:W-:-:S05]  /*05c0*/  FFMA R13, R12, R19, R13 ;  /* 0x000000130c0d7223 */ /* 0x002fca000000000d */
[----:B------:R-:W-:Y:S01]  /*05d0*/  STS [R8+UR7], R13 ;  /* 0x0000000d08007988 */ /* 0x000fe20008000807 */
[----:B------:R-:W-:Y:S06]  /*05e0*/  BAR.SYNC.DEFER_BLOCKING 0x0 ;  /* 0x0000000000007b1d */ /* 0x000fec0000010000 */
[----:B------:R-:W-:Y:S04]  /*05f0*/  LDS R17, [R9+UR7] ;  /* 0x0000000709117984 */ /* 0x000fe80008000800 */
[----:B------:R-:W0:Y:S02]  /*0600*/  LDS R12, [R9+UR7+0x1000] ;  /* 0x00100007090c7984 */ /* 0x000e240008000800 */
[----:B0-----:R-:W-:Y:S01]  /*0610*/  FFMA R17, R10, R12, R17 ;  /* 0x0000000c0a117223 */ /* 0x001fe20000000011 */
[----:B------:R-:W-:-:S04]  /*0620*/  IMAD.SHL.U32 R12, R0, 0x10, RZ ;  /* 0x00000010000c7824 */ /* 0x000fc800078e00ff */
[----:B------:R-:W-:Y:S01]  /*0630*/  STS [R8+UR4], R17 ;  /* 0x0000001108007988 */ /* 0x000fe20008000804 */
[----:B------:R-:W-:Y:S01]  /*0640*/  LOP3.LUT R13, R12, 0x20, RZ, 0xc0, !PT ;  /* 0x000000200c0d7812 */ /* 0x000fe200078ec0ff */
[----:B------:R-:W-:Y:S03]  /*0650*/  BAR.SYNC.DEFER_BLOCKING 0x0 ;  /* 0x0000000000007b1d */ /* 0x000fe60000010000 */
[----:B------:R-:W-:-:S05]  /*0660*/  LOP3.LUT R13, R13, 0x10, R8, 0xf8, !PT ;  /* 0x000000100d0d7812 */ /* 0x000fca00078ef808 */
[----:B------:R-:W-:-:S05]  /*0670*/  IMAD R13, R13, R16, RZ ;  /* 0x000000100d0d7224 */ /* 0x000fca00078e02ff */
[C-C-:B------:R-:W-:Y:S02]  /*0680*/  LOP3.LUT R16, R13.reuse, 0x1, R0.reuse, 0xf4, !PT ;  /* 0x000000010d107812 */ /* 0x140fe400078ef400 */
[----:B------:R-:W-:-:S04]  /*0690*/  LOP3.LUT R13, R13, 0x1, R0, 0xf8, !PT ;  /* 0x000000010d0d7812 */ /* 0x000fc800078ef800 */
[----:B------:R-:W-:Y:S01]  /*06a0*/  LEA R13, R13, UR5, 0x2 ;  /* 0x000000050d0d7c11 */ /* 0x000fe2000f8e10ff */
[----:B------:R-:W-:Y:S04]  /*06b0*/  LDS R19, [R9+UR4] ;  /* 0x0000000409137984 */ /* 0x000fe80008000800 */
[----:B------:R-:W0:Y:S02]  /*06c0*/  LDS R14, [R9+UR4+0x1000] ;  /* 0x00100004090e7984 */ /* 0x000e240008000800 */
[----:B0-----:R-:W-:Y:S01]  /*06d0*/  FFMA R19, R10, R14, R19 ;  /* 0x0000000e0a137223 */ /* 0x001fe20000000013 */
[----:B------:R-:W-:-:S04]  /*06e0*/  LEA R14, R16, UR5, 0x2 ;  /* 0x00000005100e7c11 */ /* 0x000fc8000f8e10ff */
[----:B------:R-:W-:Y:S01]  /*06f0*/  STS [R8+UR7], R19 ;  /* 0x0000001308007988 */ /* 0x000fe20008000807 */
[----:B------:R-:W-:Y:S06]  /*0700*/  BAR.SYNC.DEFER_BLOCKING 0x0 ;  /* 0x0000000000007b1d */ /* 0x000fec0000010000 */
[----:B------:R-:W-:Y:S04]  /*0710*/  LDS R14, [R14] ;  /* 0x000000000e0e7984 */ /* 0x000fe80000000800 */
[----:B------:R-:W0:Y:S04]  /*0720*/  LDS.64 R16, [R11+UR7] ;  /* 0x000000070b107984 */ /* 0x000e280008000a00 */
[----:B------:R-:W1:Y:S01]  /*0730*/  LDS R13, [R13] ;  /* 0x000000000d0d7984 */ /* 0x000e620000000800 */
[----:B0-----:R-:W-:Y:S01]  /*0740*/  FMUL R17, R14, R17 ;  /* 0x000000110e117220 */ /* 0x001fe20000400000 */
[----:B------:R-:W-:-:S04]  /*0750*/  FMUL R16, R15, R16 ;  /* 0x000000100f107220 */ /* 0x000fc80000400000 */
[----:B-1----:R-:W-:Y:S01]  /*0760*/  FFMA R17, R16, R13, R17 ;  /* 0x0000000d10117223 */ /* 0x002fe20000000011 */
[----:B------:R-:W-:-:S04]  /*0770*/  IMAD.SHL.U32 R13, R0, 0x40, RZ ;  /* 0x00000040000d7824 */ /* 0x000fc800078e00ff */
[----:B------:R-:W-:Y:S01]  /*0780*/  STS [R8+UR4], R17 ;  /* 0x0000001108007988 */ /* 0x000fe20008000804 */
[----:B------:R-:W-:Y:S01]  /*0790*/  LOP3.LUT R13, R13, 0x80, RZ, 0xc0, !PT ;  /* 0x000000800d0d7812 */ /* 0x000fe200078ec0ff */
[----:B------:R-:W-:Y:S03]  /*07a0*/  BAR.SYNC.DEFER_BLOCKING 0x0 ;  /* 0x0000000000007b1d */ /* 0x000fe60000010000 */
[----:B------:R-:W-:-:S03]  /*07b0*/  LOP3.LUT R13, R13, 0x40, R12, 0xf8, !PT ;  /* 0x000000400d0d7812 */ /* 0x000fc600078ef80c */
[----:B------:R-:W-:Y:S04]  /*07c0*/  LDS R21, [R9+UR4] ;  /* 0x0000000409157984 */ /* 0x000fe80008000800 */
[----:B------:R-:W0:Y:S02]  /*07d0*/  LDS R16, [R9+UR4+0x1000] ;  /* 0x0010000409107984 */ /* 0x000e240008000800 */
[----:B0-----:R-:W-:Y:S01]  /*07e0*/  FFMA R21, R10, R16, R21 ;  /* 0x000000100a157223 */ /* 0x001fe20000000015 */
[----:B------:R-:W-:-:S04]  /*07f0*/  SHF.R.U32.HI R16, RZ, 0x8, R0 ;  /* 0x00000008ff107819 */ /* 0x000fc80000011600 */
[----:B------:R-:W-:Y:S01]  /*0800*/  STS [R8+UR7], R21 ;  /* 0x0000001508007988 */ /* 0x000fe20008000807 */
[----:B------:R-:W-:Y:S01]  /*0810*/  LOP3.LUT R16, R16, 0x2, RZ, 0xc0, !PT ;  /* 0x0000000210107812 */ /* 0x000fe200078ec0ff */
[----:B------:R-:W-:Y:S04]  /*0820*/  BAR.SYNC.DEFER_BLOCKING 0x0 ;  /* 0x0000000000007b1d */ /* 0x000fe80000010000 */
[----:B------:R-:W-:-:S05]  /*0830*/  IMAD R13, R13, R16, RZ ;  /* 0x000000100d0d7224 */ /* 0x000fca00078e02ff */
[C-C-:B------:R-:W-:Y:S02]  /*0840*/  LOP3.LUT R12, R13.reuse, 0x1, R0.reuse, 0xf8, !PT ;  /* 0x000000010d0c7812 */ /* 0x140fe400078ef800 */
[----:B------:R-:W-:Y:S01]  /*0850*/  LOP3.LUT R0, R13, 0x1, R0, 0xf4, !PT ;  /* 0x000000010d007812 */ /* 0x000fe200078ef400 */
[----:B------:R-:W-:Y:S04]  /*0860*/  LDS R19, [R9+UR7] ;  /* 0x0000000709137984 */ /* 0x000fe80008000800 */
[----:B------:R-:W0:Y:S02]  /*0870*/  LDS R14, [R9+UR7+0x1000] ;  /* 0x00100007090e7984 */ /* 0x000e240008000800 */
[----:B0-----:R-:W-:Y:S01]  /*0880*/  FFMA R19, R10, R14, R19 ;  /* 0x0000000e0a137223 */ /* 0x001fe20000000013 */
[----:B------:R-:W-:-:S02]  /*0890*/  LEA R14, R0, UR5, 0x2 ;  /* 0x00000005000e7c11 */ /* 0x000fc4000f8e10ff */
[----:B------:R-:W-:Y:S02]  /*08a0*/  LEA R0, R12, UR5, 0x2 ;  /* 0x000000050c007c11 */ /* 0x000fe4000f8e10ff */
[----:B------:R-:W-:Y:S01]  /*08b0*/  STS [R8+UR4], R19 ;  /* 0x0000001308007988 */ /* 0x000fe20008000804 */
[----:B------:R-:W-:Y:S06]  /*08c0*/  BAR.SYNC.DEFER_BLOCKING 0x0 ;  /* 0x0000000000007b1d */ /* 0x000fec0000010000 */
[----:B------:R-:W0:Y:S04]  /*08d0*/  LDS.64 R12, [R11+UR4] ;  /* 0x000000040b0c7984 */ /* 0x000e280008000a00 */
[----:B------:R-:W1:Y:S04]  /*08e0*/  LDS R14, [R14] ;  /* 0x000000000e0e7984 */ /* 0x000e680000000800 */
[----:B------:R-:W2:Y:S01]  /*08f0*/  LDS R17, [R0] ;  /* 0x0000000000117984 */ /* 0x000ea20000000800 */
[----:B0-----:R-:W-:Y:S01]  /*0900*/  FMUL R12, R15, R12 ;  /* 0x0000000c0f0c7220 */ /* 0x001fe20000400000 */
[----:B-1----:R-:W-:-:S04]  /*0910*/  FMUL R13, R14, R13 ;  /* 0x0000000d0e0d7220 */ /* 0x002fc80000400000 */
[----:B--2---:R-:W-:-:S05]  /*0920*/  FFMA R13, R12, R17, R13 ;  /* 0x000000110c0d7223 */ /* 0x004fca000000000d */
[----:B------:R-:W-:Y:S01]  /*0930*/  STS [R8+UR7], R13 ;  /* 0x0000000d08007988 */ /* 0x000fe20008000807 */
[----:B------:R-:W-:Y:S06]  /*0940*/  BAR.SYNC.DEFER_BLOCKING 0x0 ;  /* 0x0000000000007b1d */ /* 0x000fec0000010000 */
        /* <DEDUP_REMOVED lines=10> */
[----:B------:R-:W0:Y:S04]  /*09f0*/  LDS R13, [R8+UR7] ;  /* 0x00000007080d7984 */ /* 0x000e280008000800 */
[----:B0-----:R0:W-:Y:S02]  /*0a00*/  STG.E desc[UR8][R4.64], R13 ;  /* 0x0000000d04007986 */ /* 0x0011e4000c101908 */
[----:B0-----:R-:W-:-:S06]  /*0a10*/  CS2R R4, SR_CLOCKLO ;  /* 0x0000000000047805 */ /* 0x001fcc0000015000 */
[----:B------:R-:W-:Y:S01]  /*0a20*/  IADD3 R8, P0, PT, -R2, R4, RZ ;  /* 0x0000000402087210 */ /* 0x000fe20007f1e1ff */
[----:B------:R-:W0:Y:S01]  /*0a30*/  LDCU.64 UR4, c[0x4][0x8] ;  /* 0x01000100ff0477ac */ /* 0x000e220008000a00 */
[----:B------:R-:W-:-:S03]  /*0a40*/  MOV R0, 0x0 ;  /* 0x0000000000007802 */ /* 0x000fc60000000f00 */
[----:B------:R-:W-:Y:S02]  /*0a50*/  IMAD.X R9, R5, 0x1, ~R3, P0 ;  /* 0x0000000105097824 */ /* 0x000fe400000e0e03 */
[----:B------:R1:W2:Y:S03]  /*0a60*/  LDC.64 R2, c[0x4][R0] ;  /* 0x0100000000027b82 */ /* 0x0002a60000000a00 */
[----:B------:R1:W-:Y:S01]  /*0a70*/  STL.64 [R1], R8 ;  /* 0x0000000801007387 */ /* 0x0003e20000100a00 */
[----:B0-----:R-:W-:Y:S02]  /*0a80*/  IMAD.U32 R4, RZ, RZ, UR4 ;  /* 0x00000004ff047e24 */ /* 0x001fe4000f8e00ff */
[----:B------:R-:W-:-:S07]  /*0a90*/  IMAD.U32 R5, RZ, RZ, UR5 ;  /* 0x00000005ff057e24 */ /* 0x000fce000f8e00ff */
[----:B------:R-:W-:-:S07]  /*0aa0*/  LEPC R20, `(.L_x_0) ;  /* 0x000000001014794e */ /* 0x000fce0000000000 */
[----:B-12---:R-:W-:Y:S05]  /*0ab0*/  CALL.ABS.NOINC R2 ;  /* 0x0000000002007343 */ /* 0x006fea0003c00000 */
.L_x_0:
[----:B------:R-:W-:Y:S05]  /*0ac0*/  EXIT ;  /* 0x000000000000794d */ /* 0x000fea0003800000 */
.L_x_1:
[----:B------:R-:W-:-:S00]  /*0ad0*/  BRA `(.L_x_1) ;  /* 0xfffffffc00fc7947 */ /* 0x000fc0000383ffff */
[----:B------:R-:W-:-:S00]  /*0ae0*/  NOP ;  /* 0x0000000000007918 */ /* 0x000fc00000000000 */
        /* <DEDUP_REMOVED lines=9> */
.L_x_2:


//--------------------- .nv.global.init           --------------------------
	.section	.nv.global.init,"aw",@progbits
.nv.global.init:
	.type		$str,@object
	.size		$str,(.L_0 - $str)
$str:
        /*0000*/ 	.byte	0x25, 0x64, 0x20, 0x0a, 0x00
.L_0:


//--------------------- .nv.shared._Z3fftPfS_     --------------------------
	.section	.nv.shared._Z3fftPfS_,"aw",@nobits
	.sectionflags	@""
	.align	4
.nv.shared._Z3fftPfS_:
	.zero		25600


//--------------------- .nv.shared.reserved.0     --------------------------
	.section	.nv.shared.reserved.0,"aw",@nobits
	.weak		__nv_reservedSMEM_offset_0_alias
	.size		__nv_reservedSMEM_offset_0_alias, 0, 64
	.other		__nv_reservedSMEM_offset_0_alias,@"STO_CUDA_RESERVED_SHARED STV_DEFAULT"
__nv_reservedSMEM_offset_0_alias:
	.zero		0
	.zero		64


//--------------------- .nv.constant0._Z3fftPfS_  --------------------------
	.section	.nv.constant0._Z3fftPfS_,"a",@progbits
	.sectionflags	@""
	.align	4
.nv.constant0._Z3fftPfS_:
	.zero		912


//--------------------- SYMBOLS --------------------------

	.type		.nv.reservedSmem.offset0,@object
	.size		.nv.reservedSmem.offset0,0x4
	.type		.nv.reservedSmem.cap,@object
	.size		.nv.reservedSmem.cap,0x4
	.type		vprintf,@function
